	.headerflags	@"EF_CUDA_TEXMODE_UNIFIED EF_CUDA_64BIT_ADDRESS EF_CUDA_ACCELERATORS EF_CUDA_SM90 EF_CUDA_VIRTUAL_SM(EF_CUDA_SM90)"
	.elftype	@"ET_EXEC"


//--------------------- .nv.info                  --------------------------
	.section	.nv.info,"",@"SHT_CUDA_INFO"
	.align	4


	//----- nvinfo : EIATTR_REGCOUNT
	.align		4
        /*0000*/ 	.byte	0x04, 0x2f
        /*0002*/ 	.short	(.L_3 - .L_2)
	.align		4
.L_2:
        /*0004*/ 	.word	index@(triton_poi_fused__native_batch_norm_legit_no_training_24)
        /*0008*/ 	.word	0x00000016


	//----- nvinfo : EIATTR_MIN_STACK_SIZE
	.align		4
.L_3:
        /*000c*/ 	.byte	0x04, 0x12
        /*000e*/ 	.short	(.L_5 - .L_4)
	.align		4
.L_4:
        /*0010*/ 	.word	index@(triton_poi_fused__native_batch_norm_legit_no_training_24)
        /*0014*/ 	.word	0x00000000


	//----- nvinfo : EIATTR_FRAME_SIZE
	.align		4
.L_5:
        /*0018*/ 	.byte	0x04, 0x11
        /*001a*/ 	.short	(.L_7 - .L_6)
	.align		4
.L_6:
        /*001c*/ 	.word	index@(triton_poi_fused__native_batch_norm_legit_no_training_24)
        /*0020*/ 	.word	0x00000000


	//----- nvinfo : EIATTR_MIN_STACK_SIZE
	.align		4
.L_7:
        /*0024*/ 	.byte	0x04, 0x12
        /*0026*/ 	.short	(.L_9 - .L_8)
	.align		4
.L_8:
        /*0028*/ 	.word	index@(triton_poi_fused__native_batch_norm_legit_no_training_24)
        /*002c*/ 	.word	0x00000000
.L_9:


//--------------------- .nv.info.triton_poi_fused__native_batch_norm_legit_no_training_24 --------------------------
	.section	.nv.info.triton_poi_fused__native_batch_norm_legit_no_training_24,"",@"SHT_CUDA_INFO"
	.sectionflags	@""
	.align	4


	//----- nvinfo : EIATTR_CUDA_API_VERSION
	.align		4
        /*0000*/ 	.byte	0x04, 0x37
        /*0002*/ 	.short	(.L_11 - .L_10)
.L_10:
        /*0004*/ 	.word	0x0000007c


	//----- nvinfo : EIATTR_KPARAM_INFO
	.align		4
.L_11:
        /*0008*/ 	.byte	0x04, 0x17
        /*000a*/ 	.short	(.L_13 - .L_12)
.L_12:
        /*000c*/ 	.word	0x00000000
        /*0010*/ 	.short	0x0006
        /*0012*/ 	.short	0x0030
        /*0014*/ 	.byte	0x00, 0xf0, 0x11, 0x00


	//----- nvinfo : EIATTR_KPARAM_INFO
	.align		4
.L_13:
        /*0018*/ 	.byte	0x04, 0x17
        /*001a*/ 	.short	(.L_15 - .L_14)
.L_14:
        /*001c*/ 	.word	0x00000000
        /*0020*/ 	.short	0x0005
        /*0022*/ 	.short	0x0028
        /*0024*/ 	.byte	0x00, 0xf4, 0x21, 0x00


	//----- nvinfo : EIATTR_KPARAM_INFO
	.align		4
.L_15:
        /*0028*/ 	.byte	0x04, 0x17
        /*002a*/ 	.short	(.L_17 - .L_16)
.L_16:
        /*002c*/ 	.word	0x00000000
        /*0030*/ 	.short	0x0004
        /*0032*/ 	.short	0x0020
        /*0034*/ 	.byte	0x00, 0xf4, 0x21, 0x00


	//----- nvinfo : EIATTR_KPARAM_INFO
	.align		4
.L_17:
        /*0038*/ 	.byte	0x04, 0x17
        /*003a*/ 	.short	(.L_19 - .L_18)
.L_18:
        /*003c*/ 	.word	0x00000000
        /*0040*/ 	.short	0x0003
        /*0042*/ 	.short	0x0018
        /*0044*/ 	.byte	0x00, 0xf4, 0x21, 0x00


	//----- nvinfo : EIATTR_KPARAM_INFO
	.align		4
.L_19:
        /*0048*/ 	.byte	0x04, 0x17
        /*004a*/ 	.short	(.L_21 - .L_20)
.L_20:
        /*004c*/ 	.word	0x00000000
        /*0050*/ 	.short	0x0002
        /*0052*/ 	.short	0x0010
        /*0054*/ 	.byte	0x00, 0xf4, 0x21, 0x00


	//----- nvinfo : EIATTR_KPARAM_INFO
	.align		4
.L_21:
        /*0058*/ 	.byte	0x04, 0x17
        /*005a*/ 	.short	(.L_23 - .L_22)
.L_22:
        /*005c*/ 	.word	0x00000000
        /*0060*/ 	.short	0x0001
        /*0062*/ 	.short	0x0008
        /*0064*/ 	.byte	0x00, 0xf4, 0x21, 0x00


	//----- nvinfo : EIATTR_KPARAM_INFO
	.align		4
.L_23:
        /*0068*/ 	.byte	0x04, 0x17
        /*006a*/ 	.short	(.L_25 - .L_24)
.L_24:
        /*006c*/ 	.word	0x00000000
        /*0070*/ 	.short	0x0000
        /*0072*/ 	.short	0x0000
        /*0074*/ 	.byte	0x00, 0xf4, 0x21, 0x00


	//----- nvinfo : EIATTR_SPARSE_MMA_MASK
	.align		4
.L_25:
        /*0078*/ 	.byte	0x03, 0x50
        /*007a*/ 	.short	0x0000


	//----- nvinfo : EIATTR_MAXREG_COUNT
	.align		4
        /*007c*/ 	.byte	0x03, 0x1b
        /*007e*/ 	.short	0x00ff


	//----- nvinfo : EIATTR_EXIT_INSTR_OFFSETS
	.align		4
        /*0080*/ 	.byte	0x04, 0x1c
        /*0082*/ 	.short	(.L_27 - .L_26)


	//   ....[0]....
.L_26:
        /*0084*/ 	.word	0x000003e0


	//   ....[1]....
        /*0088*/ 	.word	0x00000400


	//----- nvinfo : EIATTR_REQNTID
	.align		4
.L_27:
        /*008c*/ 	.byte	0x04, 0x10
        /*008e*/ 	.short	(.L_29 - .L_28)
.L_28:
        /*0090*/ 	.word	0x00000080
        /*0094*/ 	.word	0x00000001
        /*0098*/ 	.word	0x00000001


	//----- nvinfo : EIATTR_CBANK_PARAM_SIZE
	.align		4
.L_29:
        /*009c*/ 	.byte	0x03, 0x19
        /*009e*/ 	.short	0x0034


	//----- nvinfo : EIATTR_PARAM_CBANK
	.align		4
        /*00a0*/ 	.byte	0x04, 0x0a
        /*00a2*/ 	.short	(.L_31 - .L_30)
	.align		4
.L_30:
        /*00a4*/ 	.word	index@(.nv.constant0.triton_poi_fused__native_batch_norm_legit_no_training_24)
        /*00a8*/ 	.short	0x0210
        /*00aa*/ 	.short	0x0034


	//----- nvinfo : EIATTR_SW_WAR
	.align		4
.L_31:
        /*00ac*/ 	.byte	0x04, 0x36
        /*00ae*/ 	.short	(.L_33 - .L_32)
.L_32:
        /*00b0*/ 	.word	0x00000008
.L_33:


//--------------------- .nv.callgraph             --------------------------
	.section	.nv.callgraph,"",@"SHT_CUDA_CALLGRAPH"
	.align	4
	.sectionentsize	8
	.align		4
        /*0000*/ 	.word	0x00000000
	.align		4
        /*0004*/ 	.word	0xffffffff
	.align		4
        /*0008*/ 	.word	0x00000000
	.align		4
        /*000c*/ 	.word	0xfffffffe
	.align		4
        /*0010*/ 	.word	0x00000000
	.align		4
        /*0014*/ 	.word	0xfffffffd
	.align		4
        /*0018*/ 	.word	0x00000000
	.align		4
        /*001c*/ 	.word	0xfffffffc


//--------------------- .nv.constant4             --------------------------
	.section	.nv.constant4,"a",@progbits
	.align	8
	.align		8
.nv.constant4:
        /*0000*/ 	.dword	_$_str
	.align		8
        /*0008*/ 	.dword	_$_str_$_2


//--------------------- .text.triton_poi_fused__native_batch_norm_legit_no_training_24 --------------------------
	.section	.text.triton_poi_fused__native_batch_norm_legit_no_training_24,"ax",@progbits
	.align	128
        .global         triton_poi_fused__native_batch_norm_legit_no_training_24
        .type           triton_poi_fused__native_batch_norm_legit_no_training_24,@function
        .size           triton_poi_fused__native_batch_norm_legit_no_training_24,(.L_x_1 - triton_poi_fused__native_batch_norm_legit_no_training_24)
        .other          triton_poi_fused__native_batch_norm_legit_no_training_24,@"STO_CUDA_ENTRY STV_DEFAULT"
triton_poi_fused__native_batch_norm_legit_no_training_24:
.text.triton_poi_fused__native_batch_norm_legit_no_training_24:
[----:B------:R-:W0:Y:S01]  /*0000*/  LDC R1, c[0x0][0x28] ;  /* 0x00000a00ff017b82 */ /* 0x000e220000000800 */
[----:B------:R-:W1:Y:S07]  /*0010*/  S2R R0, SR_TID.X ;  /* 0x0000000000007919 */ /* 0x000e6e0000002100 */
[----:B------:R-:W2:Y:S01]  /*0020*/  LDC.64 R8, c[0x0][0x220] ;  /* 0x00008800ff087b82 */ /* 0x000ea20000000a00 */
[----:B------:R-:W-:Y:S01]  /*0030*/  ULDC.64 UR4, c[0x0][0x208] ;  /* 0x0000820000047ab9 */ /* 0x000fe20000000a00 */
[----:B------:R-:W3:Y:S06]  /*0040*/  S2R R5, SR_CTAID.X ;  /* 0x0000000000057919 */ /* 0x000eec0000002500 */
[----:B------:R-:W4:Y:S08]  /*0050*/  LDC.64 R12, c[0x0][0x210] ;  /* 0x00008400ff0c7b82 */ /* 0x000f300000000a00 */
[----:B------:R-:W5:Y:S08]  /*0060*/  LDC.64 R14, c[0x0][0x218] ;  /* 0x00008600ff0e7b82 */ /* 0x000f700000000a00 */
[----:B------:R-:W5:Y:S01]  /*0070*/  LDC.64 R16, c[0x0][0x228] ;  /* 0x00008a00ff107b82 */ /* 0x000f620000000a00 */
[----:B-1----:R-:W-:-:S07]  /*0080*/  SHF.L.U32 R0, R0, 0x1, RZ ;  /* 0x0000000100007819 */ /* 0x002fce00000006ff */
[----:B------:R-:W1:Y:S01]  /*0090*/  LDC.64 R18, c[0x0][0x230] ;  /* 0x00008c00ff127b82 */ /* 0x000e620000000a00 */
[----:B---3--:R-:W-:Y:S02]  /*00a0*/  SHF.R.S32.HI R3, RZ, 0x17, R5 ;  /* 0x00000017ff037819 */ /* 0x008fe40000011405 */
[----:B------:R-:W-:Y:S02]  /*00b0*/  LOP3.LUT R0, R0, 0xfe, RZ, 0xc0, !PT ;  /* 0x000000fe00007812 */ /* 0x000fe400078ec0ff */
[----:B------:R-:W-:Y:S02]  /*00c0*/  SGXT R3, R3, 0x1 ;  /* 0x000000010303781a */ /* 0x000fe40000000200 */
[----:B------:R-:W-:-:S04]  /*00d0*/  LEA R0, R5, R0, 0x8 ;  /* 0x0000000005007211 */ /* 0x000fc800078e40ff */
[----:B------:R-:W-:Y:S02]  /*00e0*/  LEA.HI R3, R3, R0, RZ, 0x7 ;  /* 0x0000000003037211 */ /* 0x000fe400078f38ff */
[----:B------:R-:W-:Y:S02]  /*00f0*/  ISETP.GE.AND P4, PT, R0, 0x200, PT ;  /* 0x000002000000780c */ /* 0x000fe40003f86270 */
[----:B------:R-:W-:-:S04]  /*0100*/  LOP3.LUT R3, R3, 0xffffff80, RZ, 0xc0, !PT ;  /* 0xffffff8003037812 */ /* 0x000fc800078ec0ff */
[----:B------:R-:W-:Y:S02]  /*0110*/  IADD3 R11, R0, -R3, RZ ;  /* 0x80000003000b7210 */ /* 0x000fe40007ffe0ff */
[----:B------:R-:W-:-:S03]  /*0120*/  CS2R R2, SRZ ;  /* 0x0000000000027805 */ /* 0x000fc6000001ff00 */
[----:B--2---:R-:W-:-:S05]  /*0130*/  IMAD.WIDE R8, R11, 0x4, R8 ;  /* 0x000000040b087825 */ /* 0x004fca00078e0208 */
[----:B------:R2:W3:Y:S01]  /*0140*/  @!P4 LDG.E.EL.64 R2, desc[UR4][R8.64] ;  /* 0x000000040802c981 */ /* 0x0004e2000c2e1b00 */
[----:B------:R-:W-:Y:S02]  /*0150*/  CS2R R4, SRZ ;  /* 0x0000000000047805 */ /* 0x000fe4000001ff00 */
[----:B------:R-:W-:Y:S01]  /*0160*/  CS2R R6, SRZ ;  /* 0x0000000000067805 */ /* 0x000fe2000001ff00 */
[----:B----4-:R-:W-:-:S04]  /*0170*/  IMAD.WIDE R12, R0, 0x4, R12 ;  /* 0x00000004000c7825 */ /* 0x010fc800078e020c */
[C---:B-----5:R-:W-:Y:S01]  /*0180*/  IMAD.WIDE R14, R11.reuse, 0x4, R14 ;  /* 0x000000040b0e7825 */ /* 0x060fe200078e020e */
[----:B------:R-:W4:Y:S04]  /*0190*/  @!P4 LDG.E.64 R4, desc[UR4][R12.64] ;  /* 0x000000040c04c981 */ /* 0x000f28000c1e1b00 */
[----:B------:R5:W4:Y:S01]  /*01a0*/  @!P4 LDG.E.EL.64 R6, desc[UR4][R14.64] ;  /* 0x000000040e06c981 */ /* 0x000b22000c2e1b00 */
[----:B0-----:R-:W-:Y:S01]  /*01b0*/  IMAD.WIDE R16, R11, 0x4, R16 ;  /* 0x000000040b107825 */ /* 0x001fe200078e0210 */
[----:B--2---:R-:W-:-:S03]  /*01c0*/  CS2R R8, SRZ ;  /* 0x0000000000087805 */ /* 0x004fc6000001ff00 */
[----:B-1----:R-:W-:Y:S01]  /*01d0*/  IMAD.WIDE R18, R11, 0x4, R18 ;  /* 0x000000040b127825 */ /* 0x002fe200078e0212 */
[----:B------:R-:W-:-:S04]  /*01e0*/  CS2R R10, SRZ ;  /* 0x00000000000a7805 */ /* 0x000fc8000001ff00 */
[----:B------:R-:W2:Y:S04]  /*01f0*/  @!P4 LDG.E.EL.64 R8, desc[UR4][R18.64] ;  /* 0x000000041208c981 */ /* 0x000ea8000c2e1b00 */
[----:B------:R-:W2:Y:S01]  /*0200*/  @!P4 LDG.E.EL.64 R10, desc[UR4][R16.64] ;  /* 0x00000004100ac981 */ /* 0x000ea2000c2e1b00 */
[----:B-----5:R-:W-:Y:S01]  /*0210*/  HFMA2.MMA R15, -RZ, RZ, 1.625, 0 ;  /* 0x3e800000ff0f7435 */ /* 0x020fe200000001ff */
[----:B---3--:R-:W-:Y:S01]  /*0220*/  FADD R2, R2, 9.9999997473787516356e-06 ;  /* 0x3727c5ac02027421 */ /* 0x008fe20000000000 */
[----:B------:R-:W-:-:S03]  /*0230*/  FADD R12, R3, 9.9999997473787516356e-06 ;  /* 0x3727c5ac030c7421 */ /* 0x000fc60000000000 */
[----:B------:R0:W1:Y:S08]  /*0240*/  MUFU.SQRT R13, R2 ;  /* 0x00000002000d7308 */ /* 0x0000700000002000 */
[----:B------:R-:W3:Y:S01]  /*0250*/  MUFU.SQRT R14, R12 ;  /* 0x0000000c000e7308 */ /* 0x000ee20000002000 */
[----:B0-----:R-:W0:Y:S01]  /*0260*/  LDC.64 R2, c[0x0][0x238] ;  /* 0x00008e00ff027b82 */ /* 0x001e220000000a00 */
[----:B-1----:R-:W-:-:S02]  /*0270*/  FSETP.GT.AND P0, PT, R13, 8.50705917302346158658e+37, PT ;  /* 0x7e8000000d00780b */ /* 0x002fc40003f04000 */
[----:B------:R-:W-:Y:S02]  /*0280*/  FSETP.GEU.AND P2, PT, R13, 1.175494350822287508e-38, PT ;  /* 0x008000000d00780b */ /* 0x000fe40003f4e000 */
[C---:B---3--:R-:W-:Y:S02]  /*0290*/  FSETP.GT.AND P1, PT, R14.reuse, 8.50705917302346158658e+37, PT ;  /* 0x7e8000000e00780b */ /* 0x048fe40003f24000 */
[----:B------:R-:W-:-:S07]  /*02a0*/  FSETP.GEU.AND P3, PT, R14, 1.175494350822287508e-38, PT ;  /* 0x008000000e00780b */ /* 0x000fce0003f6e000 */
[----:B------:R-:W-:-:S04]  /*02b0*/  @P0 FMUL R13, R13, 0.25 ;  /* 0x3e8000000d0d0820 */ /* 0x000fc80000400000 */
[----:B------:R-:W-:Y:S01]  /*02c0*/  @!P2 FMUL R13, R13, 16777216 ;  /* 0x4b8000000d0da820 */ /* 0x000fe20000400000 */
[----:B------:R-:W-:-:S04]  /*02d0*/  @P1 FMUL R14, R14, 0.25 ;  /* 0x3e8000000e0e1820 */ /* 0x000fc80000400000 */
[----:B------:R-:W-:Y:S01]  /*02e0*/  @!P3 FMUL R14, R14, 16777216 ;  /* 0x4b8000000e0eb820 */ /* 0x000fe20000400000 */
[----:B------:R-:W1:Y:S01]  /*02f0*/  MUFU.RCP R13, R13 ;  /* 0x0000000d000d7308 */ /* 0x000e620000001000 */
[----:B------:R-:W-:-:S07]  /*0300*/  FSEL R12, R15, 1, P0 ;  /* 0x3f8000000f0c7808 */ /* 0x000fce0000000000 */
[----:B------:R-:W3:Y:S01]  /*0310*/  MUFU.RCP R14, R14 ;  /* 0x0000000e000e7308 */ /* 0x000ee20000001000 */
[----:B------:R-:W-:Y:S01]  /*0320*/  FSEL R15, R15, 1, P1 ;  /* 0x3f8000000f0f7808 */ /* 0x000fe20000800000 */
[----:B------:R-:W-:Y:S01]  /*0330*/  @!P2 FMUL R12, R12, 16777216 ;  /* 0x4b8000000c0ca820 */ /* 0x000fe20000400000 */
[----:B----4-:R-:W-:-:S03]  /*0340*/  FADD R4, -R6, R4 ;  /* 0x0000000406047221 */ /* 0x010fc60000000100 */
[----:B------:R-:W-:Y:S01]  /*0350*/  @!P3 FMUL R15, R15, 16777216 ;  /* 0x4b8000000f0fb820 */ /* 0x000fe20000400000 */
[----:B------:R-:W-:Y:S01]  /*0360*/  FADD R5, -R7, R5 ;  /* 0x0000000507057221 */ /* 0x000fe20000000100 */
[----:B-1----:R-:W-:Y:S02]  /*0370*/  FMUL R13, R13, R12 ;  /* 0x0000000c0d0d7220 */ /* 0x002fe40000400000 */
[----:B---3--:R-:W-:Y:S02]  /*0380*/  FMUL R6, R14, R15 ;  /* 0x0000000f0e067220 */ /* 0x008fe40000400000 */
[----:B------:R-:W-:Y:S02]  /*0390*/  FMUL R13, R4, R13 ;  /* 0x0000000d040d7220 */ /* 0x000fe40000400000 */
[----:B------:R-:W-:Y:S01]  /*03a0*/  FMUL R6, R5, R6 ;  /* 0x0000000605067220 */ /* 0x000fe20000400000 */
[----:B0-----:R-:W-:-:S04]  /*03b0*/  IMAD.WIDE R2, R0, 0x4, R2 ;  /* 0x0000000400027825 */ /* 0x001fc800078e0202 */
[----:B--2---:R-:W-:Y:S01]  /*03c0*/  FFMA R8, R13, R10, R8 ;  /* 0x0000000a0d087223 */ /* 0x004fe20000000008 */
[----:B------:R-:W-:Y:S01]  /*03d0*/  FFMA R9, R6, R11, R9 ;  /* 0x0000000b06097223 */ /* 0x000fe20000000009 */
[----:B------:R-:W-:Y:S06]  /*03e0*/  @P4 EXIT ;  /* 0x000000000000494d */ /* 0x000fec0003800000 */
[----:B------:R-:W-:Y:S01]  /*03f0*/  STG.E.64 desc[UR4][R2.64], R8 ;  /* 0x0000000802007986 */ /* 0x000fe2000c101b04 */
[----:B------:R-:W-:Y:S05]  /*0400*/  EXIT ;  /* 0x000000000000794d */ /* 0x000fea0003800000 */
.L_x_0:
[----:B------:R-:W-:-:S00]  /*0410*/  BRA `(.L_x_0) ;  /* 0xfffffffc00fc7947 */ /* 0x000fc0000383ffff */
[----:B------:R-:W-:-:S00]  /*0420*/  NOP ;  /* 0x0000000000007918 */ /* 0x000fc00000000000 */
        /* <DEDUP_REMOVED lines=13> */
.L_x_1:


//--------------------- .nv.global.init           --------------------------
	.section	.nv.global.init,"aw",@progbits
.nv.global.init:
	.type		_$_str,@object
	.size		_$_str,(_$_str_$_2 - _$_str)
_$_str:
        /*0000*/ 	.byte	0x5f, 0x5f, 0x43, 0x55, 0x44, 0x41, 0x5f, 0x46, 0x54, 0x5a, 0x00
	.type		_$_str_$_2,@object
	.size		_$_str_$_2,(.L_1 - _$_str_$_2)
_$_str_$_2:
        /*000b*/ 	.byte	0x5f, 0x5f, 0x43, 0x55, 0x44, 0x41, 0x5f, 0x50, 0x52, 0x45, 0x43, 0x5f, 0x53, 0x51, 0x52, 0x54
        /*001b*/ 	.byte	0x00
.L_1:


//--------------------- .nv.constant0.triton_poi_fused__native_batch_norm_legit_no_training_24 --------------------------
	.section	.nv.constant0.triton_poi_fused__native_batch_norm_legit_no_training_24,"a",@progbits
	.sectionflags	@""
	.align	4
.nv.constant0.triton_poi_fused__native_batch_norm_legit_no_training_24:
	.zero		580
